	.headerflags	@"EF_CUDA_TEXMODE_UNIFIED EF_CUDA_64BIT_ADDRESS EF_CUDA_ACCELERATORS EF_CUDA_SM90 EF_CUDA_VIRTUAL_SM(EF_CUDA_SM90)"
	.elftype	@"ET_EXEC"


//--------------------- .nv.info                  --------------------------
	.section	.nv.info,"",@"SHT_CUDA_INFO"
	.align	4


	//----- nvinfo : EIATTR_REGCOUNT
	.align		4
        /*0000*/ 	.byte	0x04, 0x2f
        /*0002*/ 	.short	(.L_1 - .L_0)
	.align		4
.L_0:
        /*0004*/ 	.word	index@(triton_poi_fused_cat_16)
        /*0008*/ 	.word	0x0000000c


	//----- nvinfo : EIATTR_MIN_STACK_SIZE
	.align		4
.L_1:
        /*000c*/ 	.byte	0x04, 0x12
        /*000e*/ 	.short	(.L_3 - .L_2)
	.align		4
.L_2:
        /*0010*/ 	.word	index@(triton_poi_fused_cat_16)
        /*0014*/ 	.word	0x00000000


	//----- nvinfo : EIATTR_FRAME_SIZE
	.align		4
.L_3:
        /*0018*/ 	.byte	0x04, 0x11
        /*001a*/ 	.short	(.L_5 - .L_4)
	.align		4
.L_4:
        /*001c*/ 	.word	index@(triton_poi_fused_cat_16)
        /*0020*/ 	.word	0x00000000


	//----- nvinfo : EIATTR_MIN_STACK_SIZE
	.align		4
.L_5:
        /*0024*/ 	.byte	0x04, 0x12
        /*0026*/ 	.short	(.L_7 - .L_6)
	.align		4
.L_6:
        /*0028*/ 	.word	index@(triton_poi_fused_cat_16)
        /*002c*/ 	.word	0x00000000
.L_7:


//--------------------- .nv.info.triton_poi_fused_cat_16 --------------------------
	.section	.nv.info.triton_poi_fused_cat_16,"",@"SHT_CUDA_INFO"
	.sectionflags	@""
	.align	4


	//----- nvinfo : EIATTR_CUDA_API_VERSION
	.align		4
        /*0000*/ 	.byte	0x04, 0x37
        /*0002*/ 	.short	(.L_9 - .L_8)
.L_8:
        /*0004*/ 	.word	0x0000007c


	//----- nvinfo : EIATTR_KPARAM_INFO
	.align		4
.L_9:
        /*0008*/ 	.byte	0x04, 0x17
        /*000a*/ 	.short	(.L_11 - .L_10)
.L_10:
        /*000c*/ 	.word	0x00000000
        /*0010*/ 	.short	0x0002
        /*0012*/ 	.short	0x0010
        /*0014*/ 	.byte	0x00, 0xf0, 0x11, 0x00


	//----- nvinfo : EIATTR_KPARAM_INFO
	.align		4
.L_11:
        /*0018*/ 	.byte	0x04, 0x17
        /*001a*/ 	.short	(.L_13 - .L_12)
.L_12:
        /*001c*/ 	.word	0x00000000
        /*0020*/ 	.short	0x0001
        /*0022*/ 	.short	0x0008
        /*0024*/ 	.byte	0x00, 0xf4, 0x21, 0x00


	//----- nvinfo : EIATTR_KPARAM_INFO
	.align		4
.L_13:
        /*0028*/ 	.byte	0x04, 0x17
        /*002a*/ 	.short	(.L_15 - .L_14)
.L_14:
        /*002c*/ 	.word	0x00000000
        /*0030*/ 	.short	0x0000
        /*0032*/ 	.short	0x0000
        /*0034*/ 	.byte	0x00, 0xf4, 0x21, 0x00


	//----- nvinfo : EIATTR_SPARSE_MMA_MASK
	.align		4
.L_15:
        /*0038*/ 	.byte	0x03, 0x50
        /*003a*/ 	.short	0x0000


	//----- nvinfo : EIATTR_MAXREG_COUNT
	.align		4
        /*003c*/ 	.byte	0x03, 0x1b
        /*003e*/ 	.short	0x00ff


	//----- nvinfo : EIATTR_EXIT_INSTR_OFFSETS
	.align		4
        /*0040*/ 	.byte	0x04, 0x1c
        /*0042*/ 	.short	(.L_17 - .L_16)


	//   ....[0]....
.L_16:
        /*0044*/ 	.word	0x00000140


	//   ....[1]....
        /*0048*/ 	.word	0x00000160


	//----- nvinfo : EIATTR_REQNTID
	.align		4
.L_17:
        /*004c*/ 	.byte	0x04, 0x10
        /*004e*/ 	.short	(.L_19 - .L_18)
.L_18:
        /*0050*/ 	.word	0x00000080
        /*0054*/ 	.word	0x00000001
        /*0058*/ 	.word	0x00000001


	//----- nvinfo : EIATTR_CBANK_PARAM_SIZE
	.align		4
.L_19:
        /*005c*/ 	.byte	0x03, 0x19
        /*005e*/ 	.short	0x0014


	//----- nvinfo : EIATTR_PARAM_CBANK
	.align		4
        /*0060*/ 	.byte	0x04, 0x0a
        /*0062*/ 	.short	(.L_21 - .L_20)
	.align		4
.L_20:
        /*0064*/ 	.word	index@(.nv.constant0.triton_poi_fused_cat_16)
        /*0068*/ 	.short	0x0210
        /*006a*/ 	.short	0x0014


	//----- nvinfo : EIATTR_SW_WAR
	.align		4
.L_21:
        /*006c*/ 	.byte	0x04, 0x36
        /*006e*/ 	.short	(.L_23 - .L_22)
.L_22:
        /*0070*/ 	.word	0x00000008
.L_23:


//--------------------- .nv.callgraph             --------------------------
	.section	.nv.callgraph,"",@"SHT_CUDA_CALLGRAPH"
	.align	4
	.sectionentsize	8
	.align		4
        /*0000*/ 	.word	0x00000000
	.align		4
        /*0004*/ 	.word	0xffffffff
	.align		4
        /*0008*/ 	.word	0x00000000
	.align		4
        /*000c*/ 	.word	0xfffffffe
	.align		4
        /*0010*/ 	.word	0x00000000
	.align		4
        /*0014*/ 	.word	0xfffffffd
	.align		4
        /*0018*/ 	.word	0x00000000
	.align		4
        /*001c*/ 	.word	0xfffffffc


//--------------------- .text.triton_poi_fused_cat_16 --------------------------
	.section	.text.triton_poi_fused_cat_16,"ax",@progbits
	.align	128
        .global         triton_poi_fused_cat_16
        .type           triton_poi_fused_cat_16,@function
        .size           triton_poi_fused_cat_16,(.L_x_1 - triton_poi_fused_cat_16)
        .other          triton_poi_fused_cat_16,@"STO_CUDA_ENTRY STV_DEFAULT"
triton_poi_fused_cat_16:
.text.triton_poi_fused_cat_16:
[----:B------:R-:W0:Y:S02]  /*0000*/  LDC R1, c[0x0][0x28] ;  /* 0x00000a00ff017b82 */ /* 0x000e240000000800 */
[----:B------:R-:W1:Y:S01]  /*0010*/  S2R R0, SR_TID.X ;  /* 0x0000000000007919 */ /* 0x000e620000002100 */
[----:B------:R-:W2:Y:S01]  /*0020*/  LDC.64 R2, c[0x0][0x210] ;  /* 0x00008400ff027b82 */ /* 0x000ea20000000a00 */
[----:B------:R-:W-:Y:S01]  /*0030*/  CS2R R8, SRZ ;  /* 0x0000000000087805 */ /* 0x000fe2000001ff00 */
[----:B------:R-:W-:Y:S01]  /*0040*/  ULDC.64 UR4, c[0x0][0x208] ;  /* 0x0000820000047ab9 */ /* 0x000fe20000000a00 */
[----:B------:R-:W3:Y:S05]  /*0050*/  S2R R7, SR_CTAID.X ;  /* 0x0000000000077919 */ /* 0x000eea0000002500 */
[----:B------:R-:W4:Y:S01]  /*0060*/  LDC.64 R4, c[0x0][0x218] ;  /* 0x00008600ff047b82 */ /* 0x000f220000000a00 */
[----:B-1----:R-:W-:-:S05]  /*0070*/  IMAD.SHL.U32 R0, R0, 0x2, RZ ;  /* 0x0000000200007824 */ /* 0x002fca00078e00ff */
[----:B------:R-:W-:-:S05]  /*0080*/  LOP3.LUT R0, R0, 0xfe, RZ, 0xc0, !PT ;  /* 0x000000fe00007812 */ /* 0x000fca00078ec0ff */
[----:B---3--:R-:W-:-:S04]  /*0090*/  IMAD R7, R7, 0x100, R0 ;  /* 0x0000010007077824 */ /* 0x008fc800078e0200 */
[C---:B--2---:R-:W-:Y:S01]  /*00a0*/  IMAD.WIDE R2, R7.reuse, 0x4, R2 ;  /* 0x0000000407027825 */ /* 0x044fe200078e0202 */
[----:B------:R-:W-:-:S13]  /*00b0*/  ISETP.GE.AND P0, PT, R7, 0x100, PT ;  /* 0x000001000700780c */ /* 0x000fda0003f06270 */
[----:B------:R1:W5:Y:S01]  /*00c0*/  @!P0 LDG.E.64 R8, desc[UR4][R2.64] ;  /* 0x0000000402088981 */ /* 0x000362000c1e1b00 */
[----:B------:R-:W-:-:S04]  /*00d0*/  SHF.R.S32.HI R0, RZ, 0x1f, R7 ;  /* 0x0000001fff007819 */ /* 0x000fc80000011407 */
[----:B------:R-:W-:-:S04]  /*00e0*/  LEA.HI R0, R0, R7, RZ, 0x6 ;  /* 0x0000000700007211 */ /* 0x000fc800078f30ff */
[----:B------:R-:W-:Y:S02]  /*00f0*/  LOP3.LUT R6, R0, 0xffffffc0, RZ, 0xc0, !PT ;  /* 0xffffffc000067812 */ /* 0x000fe400078ec0ff */
[----:B------:R-:W-:-:S03]  /*0100*/  SHF.R.S32.HI R0, RZ, 0x6, R0 ;  /* 0x00000006ff007819 */ /* 0x000fc60000011400 */
[----:B------:R-:W-:-:S04]  /*0110*/  IMAD.IADD R7, R7, 0x1, -R6 ;  /* 0x0000000107077824 */ /* 0x000fc800078e0a06 */
[----:B------:R-:W-:-:S04]  /*0120*/  IMAD R7, R0, 0x140, R7 ;  /* 0x0000014000077824 */ /* 0x000fc800078e0207 */
[----:B----4-:R-:W-:Y:S01]  /*0130*/  IMAD.WIDE R4, R7, 0x4, R4 ;  /* 0x0000000407047825 */ /* 0x010fe200078e0204 */
[----:B-1----:R-:W-:Y:S06]  /*0140*/  @P0 EXIT ;  /* 0x000000000000094d */ /* 0x002fec0003800000 */
[----:B-----5:R-:W-:Y:S01]  /*0150*/  STG.E.64 desc[UR4][R4.64], R8 ;  /* 0x0000000804007986 */ /* 0x020fe2000c101b04 */
[----:B------:R-:W-:Y:S05]  /*0160*/  EXIT ;  /* 0x000000000000794d */ /* 0x000fea0003800000 */
.L_x_0:
[----:B------:R-:W-:-:S00]  /*0170*/  BRA `(.L_x_0) ;  /* 0xfffffffc00fc7947 */ /* 0x000fc0000383ffff */
[----:B------:R-:W-:-:S00]  /*0180*/  NOP ;  /* 0x0000000000007918 */ /* 0x000fc00000000000 */
[----:B------:R-:W-:-:S00]  /*0190*/  NOP ;  /* 0x0000000000007918 */ /* 0x000fc00000000000 */
[----:B------:R-:W-:-:S00]  /*01a0*/  NOP ;  /* 0x0000000000007918 */ /* 0x000fc00000000000 */
[----:B------:R-:W-:-:S00]  /*01b0*/  NOP ;  /* 0x0000000000007918 */ /* 0x000fc00000000000 */
[----:B------:R-:W-:-:S00]  /*01c0*/  NOP ;  /* 0x0000000000007918 */ /* 0x000fc00000000000 */
[----:B------:R-:W-:-:S00]  /*01d0*/  NOP ;  /* 0x0000000000007918 */ /* 0x000fc00000000000 */
[----:B------:R-:W-:-:S00]  /*01e0*/  NOP ;  /* 0x0000000000007918 */ /* 0x000fc00000000000 */
[----:B------:R-:W-:-:S00]  /*01f0*/  NOP ;  /* 0x0000000000007918 */ /* 0x000fc00000000000 */
.L_x_1:


//--------------------- .nv.constant0.triton_poi_fused_cat_16 --------------------------
	.section	.nv.constant0.triton_poi_fused_cat_16,"a",@progbits
	.sectionflags	@""
	.align	4
.nv.constant0.triton_poi_fused_cat_16:
	.zero		548
